//
// Generated by NVIDIA NVVM Compiler
//
// Compiler Build ID: CL-36424714
// Cuda compilation tools, release 13.0, V13.0.88
// Based on NVVM 20.0.0
//

.version 9.0
.target sm_100
.address_size 64

	// .globl	_Z28fft_butterfly_rows_optimizedPfiii
// _ZZ28fft_butterfly_rows_optimizedPfiiiE6s_data has been demoted
.global .align 4 .b8 __cudart_i2opi_f[24] = {65, 144, 67, 60, 153, 149, 98, 219, 192, 221, 52, 245, 209, 87, 39, 252, 41, 21, 68, 78, 110, 131, 249, 162};

.visible .entry _Z28fft_butterfly_rows_optimizedPfiii(
	.param .u64 .ptr .align 1 _Z28fft_butterfly_rows_optimizedPfiii_param_0,
	.param .u32 _Z28fft_butterfly_rows_optimizedPfiii_param_1,
	.param .u32 _Z28fft_butterfly_rows_optimizedPfiii_param_2,
	.param .u32 _Z28fft_butterfly_rows_optimizedPfiii_param_3
)
{
	.local .align 4 .b8 	__local_depot0[28];
	.reg .b64 	%SP;
	.reg .b64 	%SPL;
	.reg .pred 	%p<20>;
	.reg .b32 	%r<103>;
	.reg .b32 	%f<63>;
	.reg .b64 	%rd<47>;
	.reg .b64 	%fd<9>;
	// demoted variable
	.shared .align 4 .b8 _ZZ28fft_butterfly_rows_optimizedPfiiiE6s_data[8192];
	mov.u64 	%SPL, __local_depot0;
	ld.param.u64 	%rd17, [_Z28fft_butterfly_rows_optimizedPfiii_param_0];
	ld.param.u32 	%r32, [_Z28fft_butterfly_rows_optimizedPfiii_param_1];
	ld.param.u32 	%r34, [_Z28fft_butterfly_rows_optimizedPfiii_param_2];
	ld.param.u32 	%r33, [_Z28fft_butterfly_rows_optimizedPfiii_param_3];
	cvta.to.global.u64 	%rd1, %rd17;
	add.u64 	%rd2, %SPL, 0;
	mov.u32 	%r1, %ctaid.x;
	mov.u32 	%r2, %tid.x;
	setp.ge.s32 	%p1, %r1, %r34;
	@%p1 bra 	$L__BB0_21;
	setp.ge.s32 	%p2, %r2, %r32;
	shl.b32 	%r35, %r2, 3;
	mov.u32 	%r36, _ZZ28fft_butterfly_rows_optimizedPfiiiE6s_data;
	add.s32 	%r3, %r36, %r35;
	@%p2 bra 	$L__BB0_3;
	mul.lo.s32 	%r37, %r1, %r32;
	shl.b32 	%r38, %r37, 1;
	shl.b32 	%r39, %r2, 1;
	add.s32 	%r40, %r38, %r39;
	mul.wide.u32 	%rd19, %r40, 4;
	add.s64 	%rd20, %rd1, %rd19;
	ld.global.f32 	%f11, [%rd20];
	st.shared.f32 	[%r3], %f11;
	ld.global.f32 	%f12, [%rd20+4];
	st.shared.f32 	[%r3+4], %f12;
$L__BB0_3:
	bar.sync 	0;
	shr.u32 	%r41, %r33, 31;
	add.s32 	%r42, %r33, %r41;
	shr.s32 	%r4, %r42, 1;
	setp.ge.s32 	%p3, %r2, %r4;
	@%p3 bra 	$L__BB0_21;
	cvt.rn.f64.u32 	%fd1, %r2;
	mul.f64 	%fd2, %fd1, 0d401921FB54442D18;
	cvt.rn.f64.s32 	%fd3, %r33;
	div.rn.f64 	%fd4, %fd2, %fd3;
	cvt.rn.f32.f64 	%f1, %fd4;
	mul.f32 	%f13, %f1, 0f3F22F983;
	cvt.rni.s32.f32 	%r102, %f13;
	cvt.rn.f32.s32 	%f14, %r102;
	fma.rn.f32 	%f15, %f14, 0fBFC90FDA, %f1;
	fma.rn.f32 	%f16, %f14, 0fB3A22168, %f15;
	fma.rn.f32 	%f62, %f14, 0fA7C234C5, %f16;
	abs.f32 	%f3, %f1;
	setp.ltu.f32 	%p4, %f3, 0f47CE4780;
	mov.u32 	%r98, %r102;
	mov.f32 	%f61, %f62;
	@%p4 bra 	$L__BB0_12;
	setp.neu.f32 	%p5, %f3, 0f7F800000;
	@%p5 bra 	$L__BB0_7;
	mov.f32 	%f19, 0f00000000;
	mul.rn.f32 	%f61, %f1, %f19;
	mov.b32 	%r98, 0;
	bra.uni 	$L__BB0_12;
$L__BB0_7:
	mov.b32 	%r6, %f1;
	shl.b32 	%r44, %r6, 8;
	or.b32  	%r7, %r44, -2147483648;
	mov.b64 	%rd43, 0;
	mov.b32 	%r95, 0;
	mov.u64 	%rd41, __cudart_i2opi_f;
	mov.u64 	%rd42, %rd2;
$L__BB0_8:
	.pragma "nounroll";
	ld.global.nc.u32 	%r45, [%rd41];
	mad.wide.u32 	%rd23, %r45, %r7, %rd43;
	shr.u64 	%rd43, %rd23, 32;
	st.local.u32 	[%rd42], %rd23;
	add.s32 	%r95, %r95, 1;
	add.s64 	%rd42, %rd42, 4;
	add.s64 	%rd41, %rd41, 4;
	setp.ne.s32 	%p6, %r95, 6;
	@%p6 bra 	$L__BB0_8;
	shr.u32 	%r46, %r6, 23;
	st.local.u32 	[%rd2+24], %rd43;
	and.b32  	%r10, %r46, 31;
	and.b32  	%r47, %r46, 224;
	add.s32 	%r48, %r47, -128;
	shr.u32 	%r49, %r48, 5;
	mul.wide.u32 	%rd24, %r49, 4;
	sub.s64 	%rd9, %rd2, %rd24;
	ld.local.u32 	%r96, [%rd9+24];
	ld.local.u32 	%r97, [%rd9+20];
	setp.eq.s32 	%p7, %r10, 0;
	@%p7 bra 	$L__BB0_11;
	shf.l.wrap.b32 	%r96, %r97, %r96, %r10;
	ld.local.u32 	%r50, [%rd9+16];
	shf.l.wrap.b32 	%r97, %r50, %r97, %r10;
$L__BB0_11:
	shr.u32 	%r51, %r96, 30;
	shf.l.wrap.b32 	%r52, %r97, %r96, 2;
	shl.b32 	%r53, %r97, 2;
	shr.u32 	%r54, %r52, 31;
	add.s32 	%r55, %r54, %r51;
	neg.s32 	%r56, %r55;
	setp.lt.s32 	%p8, %r6, 0;
	selp.b32 	%r98, %r56, %r55, %p8;
	xor.b32  	%r57, %r52, %r6;
	shr.s32 	%r58, %r52, 31;
	xor.b32  	%r59, %r58, %r52;
	xor.b32  	%r60, %r58, %r53;
	cvt.u64.u32 	%rd25, %r59;
	shl.b64 	%rd26, %rd25, 32;
	cvt.u64.u32 	%rd27, %r60;
	or.b64  	%rd28, %rd26, %rd27;
	cvt.rn.f64.s64 	%fd5, %rd28;
	mul.f64 	%fd6, %fd5, 0d3BF921FB54442D19;
	cvt.rn.f32.f64 	%f17, %fd6;
	neg.f32 	%f18, %f17;
	setp.lt.s32 	%p9, %r57, 0;
	selp.f32 	%f61, %f18, %f17, %p9;
$L__BB0_12:
	setp.ltu.f32 	%p10, %f3, 0f47CE4780;
	add.s32 	%r62, %r98, 1;
	mul.rn.f32 	%f20, %f61, %f61;
	and.b32  	%r63, %r98, 1;
	setp.eq.b32 	%p11, %r63, 1;
	selp.f32 	%f21, %f61, 0f3F800000, %p11;
	fma.rn.f32 	%f22, %f20, %f21, 0f00000000;
	fma.rn.f32 	%f23, %f20, 0f37CBAC00, 0fBAB607ED;
	selp.f32 	%f24, 0fB94D4153, %f23, %p11;
	selp.f32 	%f25, 0f3C0885E4, 0f3D2AAABB, %p11;
	fma.rn.f32 	%f26, %f24, %f20, %f25;
	selp.f32 	%f27, 0fBE2AAAA8, 0fBEFFFFFF, %p11;
	fma.rn.f32 	%f28, %f26, %f20, %f27;
	fma.rn.f32 	%f29, %f28, %f22, %f21;
	and.b32  	%r64, %r62, 2;
	setp.eq.s32 	%p12, %r64, 0;
	mov.f32 	%f30, 0f00000000;
	sub.f32 	%f31, %f30, %f29;
	selp.f32 	%f7, %f29, %f31, %p12;
	@%p10 bra 	$L__BB0_20;
	setp.neu.f32 	%p13, %f3, 0f7F800000;
	@%p13 bra 	$L__BB0_15;
	mov.f32 	%f34, 0f00000000;
	mul.rn.f32 	%f62, %f1, %f34;
	mov.b32 	%r102, 0;
	bra.uni 	$L__BB0_20;
$L__BB0_15:
	mov.b32 	%r19, %f1;
	shl.b32 	%r66, %r19, 8;
	or.b32  	%r20, %r66, -2147483648;
	mov.b64 	%rd46, 0;
	mov.b32 	%r99, 0;
	mov.u64 	%rd44, __cudart_i2opi_f;
	mov.u64 	%rd45, %rd2;
$L__BB0_16:
	.pragma "nounroll";
	ld.global.nc.u32 	%r67, [%rd44];
	mad.wide.u32 	%rd31, %r67, %r20, %rd46;
	shr.u64 	%rd46, %rd31, 32;
	st.local.u32 	[%rd45], %rd31;
	add.s32 	%r99, %r99, 1;
	add.s64 	%rd45, %rd45, 4;
	add.s64 	%rd44, %rd44, 4;
	setp.ne.s32 	%p14, %r99, 6;
	@%p14 bra 	$L__BB0_16;
	shr.u32 	%r68, %r19, 23;
	st.local.u32 	[%rd2+24], %rd46;
	and.b32  	%r23, %r68, 31;
	and.b32  	%r69, %r68, 224;
	add.s32 	%r70, %r69, -128;
	shr.u32 	%r71, %r70, 5;
	mul.wide.u32 	%rd32, %r71, 4;
	sub.s64 	%rd16, %rd2, %rd32;
	ld.local.u32 	%r100, [%rd16+24];
	ld.local.u32 	%r101, [%rd16+20];
	setp.eq.s32 	%p15, %r23, 0;
	@%p15 bra 	$L__BB0_19;
	shf.l.wrap.b32 	%r100, %r101, %r100, %r23;
	ld.local.u32 	%r72, [%rd16+16];
	shf.l.wrap.b32 	%r101, %r72, %r101, %r23;
$L__BB0_19:
	shr.u32 	%r73, %r100, 30;
	shf.l.wrap.b32 	%r74, %r101, %r100, 2;
	shl.b32 	%r75, %r101, 2;
	shr.u32 	%r76, %r74, 31;
	add.s32 	%r77, %r76, %r73;
	neg.s32 	%r78, %r77;
	setp.lt.s32 	%p16, %r19, 0;
	selp.b32 	%r102, %r78, %r77, %p16;
	xor.b32  	%r79, %r74, %r19;
	shr.s32 	%r80, %r74, 31;
	xor.b32  	%r81, %r80, %r74;
	xor.b32  	%r82, %r80, %r75;
	cvt.u64.u32 	%rd33, %r81;
	shl.b64 	%rd34, %rd33, 32;
	cvt.u64.u32 	%rd35, %r82;
	or.b64  	%rd36, %rd34, %rd35;
	cvt.rn.f64.s64 	%fd7, %rd36;
	mul.f64 	%fd8, %fd7, 0d3BF921FB54442D19;
	cvt.rn.f32.f64 	%f32, %fd8;
	neg.f32 	%f33, %f32;
	setp.lt.s32 	%p17, %r79, 0;
	selp.f32 	%f62, %f33, %f32, %p17;
$L__BB0_20:
	mul.rn.f32 	%f35, %f62, %f62;
	and.b32  	%r84, %r102, 1;
	setp.eq.b32 	%p18, %r84, 1;
	selp.f32 	%f36, 0f3F800000, %f62, %p18;
	fma.rn.f32 	%f37, %f35, %f36, 0f00000000;
	fma.rn.f32 	%f38, %f35, 0f37CBAC00, 0fBAB607ED;
	selp.f32 	%f39, %f38, 0fB94D4153, %p18;
	selp.f32 	%f40, 0f3D2AAABB, 0f3C0885E4, %p18;
	fma.rn.f32 	%f41, %f39, %f35, %f40;
	selp.f32 	%f42, 0fBEFFFFFF, 0fBE2AAAA8, %p18;
	fma.rn.f32 	%f43, %f41, %f35, %f42;
	fma.rn.f32 	%f44, %f43, %f37, %f36;
	and.b32  	%r85, %r102, 2;
	setp.eq.s32 	%p19, %r85, 0;
	mov.f32 	%f45, 0f00000000;
	sub.f32 	%f46, %f45, %f44;
	selp.f32 	%f47, %f44, %f46, %p19;
	mul.lo.s32 	%r86, %r1, %r32;
	shl.b32 	%r87, %r86, 1;
	ld.shared.f32 	%f48, [%r3];
	shl.b32 	%r88, %r2, 1;
	ld.shared.f32 	%f49, [%r3+4];
	shl.b32 	%r89, %r4, 3;
	add.s32 	%r90, %r3, %r89;
	ld.shared.f32 	%f50, [%r90];
	ld.shared.f32 	%f51, [%r90+4];
	mul.f32 	%f52, %f51, %f47;
	fma.rn.f32 	%f53, %f7, %f50, %f52;
	mul.f32 	%f54, %f7, %f51;
	mul.f32 	%f55, %f50, %f47;
	sub.f32 	%f56, %f54, %f55;
	add.f32 	%f57, %f48, %f53;
	add.s32 	%r91, %r87, %r88;
	mul.wide.s32 	%rd37, %r91, 4;
	add.s64 	%rd38, %rd1, %rd37;
	st.global.f32 	[%rd38], %f57;
	add.f32 	%f58, %f49, %f56;
	st.global.f32 	[%rd38+4], %f58;
	sub.f32 	%f59, %f48, %f53;
	add.s32 	%r92, %r2, %r4;
	shl.b32 	%r93, %r92, 1;
	add.s32 	%r94, %r93, %r87;
	mul.wide.s32 	%rd39, %r94, 4;
	add.s64 	%rd40, %rd1, %rd39;
	st.global.f32 	[%rd40], %f59;
	sub.f32 	%f60, %f49, %f56;
	st.global.f32 	[%rd40+4], %f60;
$L__BB0_21:
	ret;

}


// ===== COMPILED SASS (sm_100) =====

	.target	sm_100

	.elftype	@"ET_EXEC"


//--------------------- .note.nv.tkinfo           --------------------------
	.section	.note.nv.tkinfo,"",@"SHT_NOTE"
	.sectionflags	@"SHF_NOTE_NV_TKINFO"
	.tkinfo
        /*0018*/ 	.word	0x00000002
        /*0030*/ 	.string	""
        /*0030*/ 	.string	"ptxas"
        /*0030*/ 	.string	"Cuda compilation tools, release 13.0, V13.0.88"
        /*0030*/ 	.string	"Build cuda_13.0.r13.0/compiler.36424714_0"
        /*0030*/ 	.string	"-arch sm_100 -m 64 "



//--------------------- .note.nv.cuinfo           --------------------------
	.section	.note.nv.cuinfo,"",@"SHT_NOTE"
	.sectionflags	@"SHF_NOTE_NV_CUINFO"
        /*0018*/ 	.short	0x0002
        /*001a*/ 	.short	0x0064
        /*001c*/ 	.short	0x0082
	.zero		2


//--------------------- .nv.info                  --------------------------
	.section	.nv.info,"",@"SHT_CUDA_INFO"
	.align	4


	//----- nvinfo : EIATTR_REGCOUNT
	.align		4
        /*0000*/ 	.byte	0x04, 0x2f
        /*0002*/ 	.short	(.L_2 - .L_1)
	.align		4
.L_1:
        /*0004*/ 	.word	index@(_Z28fft_butterfly_rows_optimizedPfiii)
        /*0008*/ 	.word	0x0000001b


	//----- nvinfo : EIATTR_FRAME_SIZE
	.align		4
.L_2:
        /*000c*/ 	.byte	0x04, 0x11
        /*000e*/ 	.short	(.L_4 - .L_3)
	.align		4
.L_3:
        /*0010*/ 	.word	index@($__internal_0_$__cuda_sm20_div_rn_f64_full)
        /*0014*/ 	.word	0x00000020


	//----- nvinfo : EIATTR_FRAME_SIZE
	.align		4
.L_4:
        /*0018*/ 	.byte	0x04, 0x11
        /*001a*/ 	.short	(.L_6 - .L_5)
	.align		4
.L_5:
        /*001c*/ 	.word	index@(_Z28fft_butterfly_rows_optimizedPfiii)
        /*0020*/ 	.word	0x00000020


	//----- nvinfo : EIATTR_MIN_STACK_SIZE
	.align		4
.L_6:
        /*0024*/ 	.byte	0x04, 0x12
        /*0026*/ 	.short	(.L_8 - .L_7)
	.align		4
.L_7:
        /*0028*/ 	.word	index@(_Z28fft_butterfly_rows_optimizedPfiii)
        /*002c*/ 	.word	0x00000020
.L_8:


//--------------------- .nv.compat                --------------------------
	.section	.nv.compat,"",@"SHT_CUDA_COMPAT_INFO"
	.align	4
        /*0000*/ 	.byte	0x02, 0x09, 0x00, 0x00, 0x02, 0x02, 0x01, 0x00, 0x02, 0x05, 0x05, 0x00, 0x03, 0x07, 0x01, 0x01
        /*0010*/ 	.byte	0x02, 0x03, 0x00, 0x00, 0x02, 0x06, 0x01, 0x00, 0x04, 0x0b, 0x08, 0x00, 0x01, 0x00, 0x00, 0x00
        /*0020*/ 	.byte	0x00, 0x00, 0x00, 0x00


//--------------------- .nv.info._Z28fft_butterfly_rows_optimizedPfiii --------------------------
	.section	.nv.info._Z28fft_butterfly_rows_optimizedPfiii,"",@"SHT_CUDA_INFO"
	.sectionflags	@""
	.align	4


	//----- nvinfo : EIATTR_CUDA_API_VERSION
	.align		4
        /*0000*/ 	.byte	0x04, 0x37
        /*0002*/ 	.short	(.L_10 - .L_9)
.L_9:
        /*0004*/ 	.word	0x00000082


	//----- nvinfo : EIATTR_KPARAM_INFO
	.align		4
.L_10:
        /*0008*/ 	.byte	0x04, 0x17
        /*000a*/ 	.short	(.L_12 - .L_11)
.L_11:
        /*000c*/ 	.word	0x00000000
        /*0010*/ 	.short	0x0003
        /*0012*/ 	.short	0x0010
        /*0014*/ 	.byte	0x00, 0xf0, 0x11, 0x00


	//----- nvinfo : EIATTR_KPARAM_INFO
	.align		4
.L_12:
        /*0018*/ 	.byte	0x04, 0x17
        /*001a*/ 	.short	(.L_14 - .L_13)
.L_13:
        /*001c*/ 	.word	0x00000000
        /*0020*/ 	.short	0x0002
        /*0022*/ 	.short	0x000c
        /*0024*/ 	.byte	0x00, 0xf0, 0x11, 0x00


	//----- nvinfo : EIATTR_KPARAM_INFO
	.align		4
.L_14:
        /*0028*/ 	.byte	0x04, 0x17
        /*002a*/ 	.short	(.L_16 - .L_15)
.L_15:
        /*002c*/ 	.word	0x00000000
        /*0030*/ 	.short	0x0001
        /*0032*/ 	.short	0x0008
        /*0034*/ 	.byte	0x00, 0xf0, 0x11, 0x00


	//----- nvinfo : EIATTR_KPARAM_INFO
	.align		4
.L_16:
        /*0038*/ 	.byte	0x04, 0x17
        /*003a*/ 	.short	(.L_18 - .L_17)
.L_17:
        /*003c*/ 	.word	0x00000000
        /*0040*/ 	.short	0x0000
        /*0042*/ 	.short	0x0000
        /*0044*/ 	.byte	0x00, 0xf5, 0x21, 0x00


	//----- nvinfo : EIATTR_SPARSE_MMA_MASK
	.align		4
.L_18:
        /*0048*/ 	.byte	0x03, 0x50
        /*004a*/ 	.short	0x0000


	//----- nvinfo : EIATTR_MAXREG_COUNT
	.align		4
        /*004c*/ 	.byte	0x03, 0x1b
        /*004e*/ 	.short	0x00ff


	//----- nvinfo : EIATTR_NUM_BARRIERS
	.align		4
        /*0050*/ 	.byte	0x02, 0x4c
        /*0052*/ 	.byte	0x01
	.zero		1


	//----- nvinfo : EIATTR_MERCURY_ISA_VERSION
	.align		4
        /*0054*/ 	.byte	0x03, 0x5f
        /*0056*/ 	.short	0x0101


	//----- nvinfo : EIATTR_VRC_CTA_INIT_COUNT
	.align		4
        /*0058*/ 	.byte	0x02, 0x4a
	.zero		1
	.zero		1


	//----- nvinfo : EIATTR_EXIT_INSTR_OFFSETS
	.align		4
        /*005c*/ 	.byte	0x04, 0x1c
        /*005e*/ 	.short	(.L_20 - .L_19)


	//   ....[0]....
.L_19:
        /*0060*/ 	.word	0x00000050


	//   ....[1]....
        /*0064*/ 	.word	0x000001a0


	//   ....[2]....
        /*0068*/ 	.word	0x00000ed0


	//----- nvinfo : EIATTR_CRS_STACK_SIZE
	.align		4
.L_20:
        /*006c*/ 	.byte	0x04, 0x1e
        /*006e*/ 	.short	(.L_22 - .L_21)
.L_21:
        /*0070*/ 	.word	0x00000000


	//----- nvinfo : EIATTR_CBANK_PARAM_SIZE
	.align		4
.L_22:
        /*0074*/ 	.byte	0x03, 0x19
        /*0076*/ 	.short	0x0014


	//----- nvinfo : EIATTR_PARAM_CBANK
	.align		4
        /*0078*/ 	.byte	0x04, 0x0a
        /*007a*/ 	.short	(.L_24 - .L_23)
	.align		4
.L_23:
        /*007c*/ 	.word	index@(.nv.constant0._Z28fft_butterfly_rows_optimizedPfiii)
        /*0080*/ 	.short	0x0380
        /*0082*/ 	.short	0x0014


	//----- nvinfo : EIATTR_SW_WAR
	.align		4
.L_24:
        /*0084*/ 	.byte	0x04, 0x36
        /*0086*/ 	.short	(.L_26 - .L_25)
.L_25:
        /*0088*/ 	.word	0x00000008
.L_26:


//--------------------- .nv.callgraph             --------------------------
	.section	.nv.callgraph,"",@"SHT_CUDA_CALLGRAPH"
	.align	4
	.sectionentsize	8
	.align		4
        /*0000*/ 	.word	0x00000000
	.align		4
        /*0004*/ 	.word	0xffffffff
	.align		4
        /*0008*/ 	.word	0x00000000
	.align		4
        /*000c*/ 	.word	0xfffffffe
	.align		4
        /*0010*/ 	.word	0x00000000
	.align		4
        /*0014*/ 	.word	0xfffffffd
	.align		4
        /*0018*/ 	.word	0x00000000
	.align		4
        /*001c*/ 	.word	0xfffffffc


//--------------------- .nv.constant4             --------------------------
	.section	.nv.constant4,"a",@progbits
	.align	8
	.align		8
.nv.constant4:
        /*0000*/ 	.dword	__cudart_i2opi_f


//--------------------- .text._Z28fft_butterfly_rows_optimizedPfiii --------------------------
	.section	.text._Z28fft_butterfly_rows_optimizedPfiii,"ax",@progbits
	.align	128
        .global         _Z28fft_butterfly_rows_optimizedPfiii
        .type           _Z28fft_butterfly_rows_optimizedPfiii,@function
        .size           _Z28fft_butterfly_rows_optimizedPfiii,(.L_x_14 - _Z28fft_butterfly_rows_optimizedPfiii)
        .other          _Z28fft_butterfly_rows_optimizedPfiii,@"STO_CUDA_ENTRY STV_DEFAULT"
_Z28fft_butterfly_rows_optimizedPfiii:
.text._Z28fft_butterfly_rows_optimizedPfiii:
[----:B------:R-:W0:Y:S08]  /*0000*/  LDC R1, c[0x0][0x37c] ;  /* 0x0000df00ff017b82 */ /* 0x000e300000000800 */
[----:B------:R-:W1:Y:S01]  /*0010*/  S2UR UR6, SR_CTAID.X ;  /* 0x00000000000679c3 */ /* 0x000e620000002500 */
[----:B0-----:R-:W-:-:S07]  /*0020*/  VIADD R1, R1, 0xffffffe0 ;  /* 0xffffffe001017836 */ /* 0x001fce0000000000 */
[----:B------:R-:W1:Y:S02]  /*0030*/  LDC R0, c[0x0][0x38c] ;  /* 0x0000e300ff007b82 */ /* 0x000e640000000800 */
[----:B-1----:R-:W-:-:S13]  /*0040*/  ISETP.LE.AND P0, PT, R0, UR6, PT ;  /* 0x0000000600007c0c */ /* 0x002fda000bf03270 */
[----:B------:R-:W-:Y:S05]  /*0050*/  @P0 EXIT ;  /* 0x000000000000094d */ /* 0x000fea0003800000 */
[----:B------:R-:W0:Y:S01]  /*0060*/  S2R R10, SR_TID.X ;  /* 0x00000000000a7919 */ /* 0x000e220000002100 */
[----:B------:R-:W0:Y:S01]  /*0070*/  LDC R5, c[0x0][0x388] ;  /* 0x0000e200ff057b82 */ /* 0x000e220000000800 */
[----:B------:R-:W1:Y:S07]  /*0080*/  LDCU.64 UR8, c[0x0][0x358] ;  /* 0x00006b00ff0877ac */ /* 0x000e6e0008000a00 */
[----:B------:R-:W2:Y:S01]  /*0090*/  LDC R0, c[0x0][0x390] ;  /* 0x0000e400ff007b82 */ /* 0x000ea20000000800 */
[----:B0-----:R-:W-:-:S13]  /*00a0*/  ISETP.GE.AND P0, PT, R10, R5, PT ;  /* 0x000000050a00720c */ /* 0x001fda0003f06270 */
[----:B------:R-:W0:Y:S01]  /*00b0*/  @!P0 LDC.64 R2, c[0x0][0x380] ;  /* 0x0000e000ff028b82 */ /* 0x000e220000000a00 */
[----:B------:R-:W-:-:S04]  /*00c0*/  @!P0 IMAD R5, R5, UR6, R10 ;  /* 0x0000000605058c24 */ /* 0x000fc8000f8e020a */
[----:B------:R-:W-:-:S04]  /*00d0*/  @!P0 IMAD.SHL.U32 R5, R5, 0x2, RZ ;  /* 0x0000000205058824 */ /* 0x000fc800078e00ff */
[----:B0-----:R-:W-:-:S05]  /*00e0*/  @!P0 IMAD.WIDE.U32 R2, R5, 0x4, R2 ;  /* 0x0000000405028825 */ /* 0x001fca00078e0002 */
[----:B-1----:R-:W3:Y:S04]  /*00f0*/  @!P0 LDG.E R6, desc[UR8][R2.64] ;  /* 0x0000000802068981 */ /* 0x002ee8000c1e1900 */
[----:B------:R-:W3:Y:S01]  /*0100*/  @!P0 LDG.E R7, desc[UR8][R2.64+0x4] ;  /* 0x0000040802078981 */ /* 0x000ee2000c1e1900 */
[----:B------:R-:W0:Y:S01]  /*0110*/  S2UR UR5, SR_CgaCtaId ;  /* 0x00000000000579c3 */ /* 0x000e220000008800 */
[----:B------:R-:W-:Y:S01]  /*0120*/  UMOV UR4, 0x400 ;  /* 0x0000040000047882 */ /* 0x000fe20000000000 */
[----:B--2---:R-:W-:-:S04]  /*0130*/  LEA.HI R5, R0, R0, RZ, 0x1 ;  /* 0x0000000000057211 */ /* 0x004fc800078f08ff */
[----:B------:R-:W-:-:S04]  /*0140*/  SHF.R.S32.HI R5, RZ, 0x1, R5 ;  /* 0x00000001ff057819 */ /* 0x000fc80000011405 */
[----:B------:R-:W-:Y:S01]  /*0150*/  ISETP.GE.AND P1, PT, R10, R5, PT ;  /* 0x000000050a00720c */ /* 0x000fe20003f26270 */
[----:B0-----:R-:W-:-:S06]  /*0160*/  ULEA UR4, UR5, UR4, 0x18 ;  /* 0x0000000405047291 */ /* 0x001fcc000f8ec0ff */
[----:B------:R-:W-:-:S05]  /*0170*/  LEA R12, R10, UR4, 0x3 ;  /* 0x000000040a0c7c11 */ /* 0x000fca000f8e18ff */
[----:B---3--:R0:W-:Y:S01]  /*0180*/  @!P0 STS.64 [R12], R6 ;  /* 0x000000060c008388 */ /* 0x0081e20000000a00 */
[----:B------:R-:W-:Y:S06]  /*0190*/  BAR.SYNC.DEFER_BLOCKING 0x0 ;  /* 0x0000000000007b1d */ /* 0x000fec0000010000 */
[----:B------:R-:W-:Y:S05]  /*01a0*/  @P1 EXIT ;  /* 0x000000000000194d */ /* 0x000fea0003800000 */
[----:B0-----:R-:W0:Y:S01]  /*01b0*/  I2F.F64 R6, R0 ;  /* 0x0000000000067312 */ /* 0x001e220000201c00 */
[----:B------:R-:W-:Y:S01]  /*01c0*/  IMAD.MOV.U32 R2, RZ, RZ, 0x1 ;  /* 0x00000001ff027424 */ /* 0x000fe200078e00ff */
[----:B------:R-:W-:Y:S01]  /*01d0*/  UMOV UR4, 0x54442d18 ;  /* 0x54442d1800047882 */ /* 0x000fe20000000000 */
[----:B------:R-:W-:Y:S01]  /*01e0*/  UMOV UR5, 0x401921fb ;  /* 0x401921fb00057882 */ /* 0x000fe20000000000 */
[----:B------:R-:W-:Y:S04]  /*01f0*/  BSSY.RECONVERGENT B0, `(.L_x_0) ;  /* 0x0000014000007945 */ /* 0x000fe80003800200 */
[----:B0-----:R-:W0:Y:S02]  /*0200*/  MUFU.RCP64H R3, R7 ;  /* 0x0000000700037308 */ /* 0x001e240000001800 */
[----:B0-----:R-:W-:-:S08]  /*0210*/  DFMA R8, -R6, R2, 1 ;  /* 0x3ff000000608742b */ /* 0x001fd00000000102 */
[----:B------:R-:W-:Y:S02]  /*0220*/  DFMA R14, R8, R8, R8 ;  /* 0x00000008080e722b */ /* 0x000fe40000000008 */
[----:B------:R-:W0:Y:S06]  /*0230*/  I2F.F64.U32 R8, R10 ;  /* 0x0000000a00087312 */ /* 0x000e2c0000201800 */
[----:B------:R-:W-:-:S08]  /*0240*/  DFMA R14, R2, R14, R2 ;  /* 0x0000000e020e722b */ /* 0x000fd00000000002 */
[----:B------:R-:W-:Y:S02]  /*0250*/  DFMA R2, -R6, R14, 1 ;  /* 0x3ff000000602742b */ /* 0x000fe4000000010e */
[----:B0-----:R-:W-:-:S06]  /*0260*/  DMUL R8, R8, UR4 ;  /* 0x0000000408087c28 */ /* 0x001fcc0008000000 */
[----:B------:R-:W-:-:S04]  /*0270*/  DFMA R2, R14, R2, R14 ;  /* 0x000000020e02722b */ /* 0x000fc8000000000e */
[----:B------:R-:W-:-:S04]  /*0280*/  FSETP.GEU.AND P1, PT, |R9|, 6.5827683646048100446e-37, PT ;  /* 0x036000000900780b */ /* 0x000fc80003f2e200 */
[----:B------:R-:W-:-:S08]  /*0290*/  DMUL R14, R8, R2 ;  /* 0x00000002080e7228 */ /* 0x000fd00000000000 */
[----:B------:R-:W-:-:S08]  /*02a0*/  DFMA R16, -R6, R14, R8 ;  /* 0x0000000e0610722b */ /* 0x000fd00000000108 */
[----:B------:R-:W-:-:S10]  /*02b0*/  DFMA R2, R2, R16, R14 ;  /* 0x000000100202722b */ /* 0x000fd4000000000e */
[----:B------:R-:W-:-:S05]  /*02c0*/  FFMA R0, RZ, R7, R3 ;  /* 0x00000007ff007223 */ /* 0x000fca0000000003 */
[----:B------:R-:W-:-:S13]  /*02d0*/  FSETP.GT.AND P0, PT, |R0|, 1.469367938527859385e-39, PT ;  /* 0x001000000000780b */ /* 0x000fda0003f04200 */
[----:B------:R-:W-:Y:S05]  /*02e0*/  @P0 BRA P1, `(.L_x_1) ;  /* 0x0000000000100947 */ /* 0x000fea0000800000 */
[----:B------:R-:W-:-:S07]  /*02f0*/  MOV R0, 0x310 ;  /* 0x0000031000007802 */ /* 0x000fce0000000f00 */
[----:B------:R-:W-:Y:S05]  /*0300*/  CALL.REL.NOINC `($__internal_0_$__cuda_sm20_div_rn_f64_full) ;  /* 0x0000000800f47944 */ /* 0x000fea0003c00000 */
[----:B------:R-:W-:Y:S02]  /*0310*/  IMAD.MOV.U32 R2, RZ, RZ, R18 ;  /* 0x000000ffff027224 */ /* 0x000fe400078e0012 */
[----:B------:R-:W-:-:S07]  /*0320*/  IMAD.MOV.U32 R3, RZ, RZ, R19 ;  /* 0x000000ffff037224 */ /* 0x000fce00078e0013 */
.L_x_1:
[----:B------:R-:W-:Y:S05]  /*0330*/  BSYNC.RECONVERGENT B0 ;  /* 0x0000000000007941 */ /* 0x000fea0003800200 */
.L_x_0:
[----:B------:R-:W0:Y:S01]  /*0340*/  F2F.F32.F64 R7, R2 ;  /* 0x0000000200077310 */ /* 0x000e220000301000 */
[----:B------:R-:W-:Y:S01]  /*0350*/  BSSY.RECONVERGENT B0, `(.L_x_2) ;  /* 0x0000042000007945 */ /* 0x000fe20003800200 */
[C---:B0-----:R-:W-:Y:S01]  /*0360*/  FMUL R0, R7.reuse, 0.63661974668502807617 ;  /* 0x3f22f98307007820 */ /* 0x041fe20000400000 */
[----:B------:R-:W-:-:S05]  /*0370*/  FSETP.GE.AND P0, PT, |R7|, 105615, PT ;  /* 0x47ce47800700780b */ /* 0x000fca0003f06200 */
[----:B------:R-:W0:Y:S02]  /*0380*/  F2I.NTZ R0, R0 ;  /* 0x0000000000007305 */ /* 0x000e240000203100 */
[----:B0-----:R-:W-:Y:S01]  /*0390*/  I2FP.F32.S32 R4, R0 ;  /* 0x0000000000047245 */ /* 0x001fe20000201400 */
[----:B------:R-:W-:-:S04]  /*03a0*/  IMAD.MOV.U32 R14, RZ, RZ, R0 ;  /* 0x000000ffff0e7224 */ /* 0x000fc800078e0000 */
[----:B------:R-:W-:-:S04]  /*03b0*/  FFMA R9, R4, -1.5707962512969970703, R7 ;  /* 0xbfc90fda04097823 */ /* 0x000fc80000000007 */
[----:B------:R-:W-:-:S04]  /*03c0*/  FFMA R9, R4, -7.5497894158615963534e-08, R9 ;  /* 0xb3a2216804097823 */ /* 0x000fc80000000009 */
[----:B------:R-:W-:-:S04]  /*03d0*/  FFMA R13, R4, -5.3903029534742383927e-15, R9 ;  /* 0xa7c234c5040d7823 */ /* 0x000fc80000000009 */
[----:B------:R-:W-:Y:S01]  /*03e0*/  IMAD.MOV.U32 R4, RZ, RZ, R13 ;  /* 0x000000ffff047224 */ /* 0x000fe200078e000d */
[----:B------:R-:W-:Y:S06]  /*03f0*/  @!P0 BRA `(.L_x_3) ;  /* 0x0000000000dc8947 */ /* 0x000fec0003800000 */
[----:B------:R-:W-:-:S13]  /*0400*/  FSETP.NEU.AND P0, PT, |R7|, +INF , PT ;  /* 0x7f8000000700780b */ /* 0x000fda0003f0d200 */
[----:B------:R-:W-:Y:S01]  /*0410*/  @!P0 FMUL R4, RZ, R7 ;  /* 0x00000007ff048220 */ /* 0x000fe20000400000 */
[----:B------:R-:W-:Y:S01]  /*0420*/  @!P0 IMAD.MOV.U32 R0, RZ, RZ, RZ ;  /* 0x000000ffff008224 */ /* 0x000fe200078e00ff */
[----:B------:R-:W-:Y:S06]  /*0430*/  @!P0 BRA `(.L_x_3) ;  /* 0x0000000000cc8947 */ /* 0x000fec0003800000 */
[----:B------:R-:W-:Y:S01]  /*0440*/  IMAD.SHL.U32 R2, R7, 0x100, RZ ;  /* 0x0000010007027824 */ /* 0x000fe200078e00ff */
[----:B------:R-:W0:Y:S01]  /*0450*/  LDCU.64 UR10, c[0x4][URZ] ;  /* 0x01000000ff0a77ac */ /* 0x000e220008000a00 */
[----:B------:R-:W-:Y:S02]  /*0460*/  IMAD.MOV.U32 R6, RZ, RZ, RZ ;  /* 0x000000ffff067224 */ /* 0x000fe400078e00ff */
[----:B------:R-:W-:Y:S01]  /*0470*/  IMAD.MOV.U32 R0, RZ, RZ, R1 ;  /* 0x000000ffff007224 */ /* 0x000fe200078e0001 */
[----:B------:R-:W-:Y:S01]  /*0480*/  LOP3.LUT R15, R2, 0x80000000, RZ, 0xfc, !PT ;  /* 0x80000000020f7812 */ /* 0x000fe200078efcff */
[----:B------:R-:W-:Y:S01]  /*0490*/  UMOV UR5, URZ ;  /* 0x000000ff00057c82 */ /* 0x000fe20008000000 */
[----:B------:R-:W-:-:S05]  /*04a0*/  UMOV UR4, URZ ;  /* 0x000000ff00047c82 */ /* 0x000fca0008000000 */
.L_x_4:
[----:B0-----:R-:W-:Y:S02]  /*04b0*/  IMAD.U32 R8, RZ, RZ, UR10 ;  /* 0x0000000aff087e24 */ /* 0x001fe4000f8e00ff */
[----:B------:R-:W-:-:S05]  /*04c0*/  IMAD.U32 R9, RZ, RZ, UR11 ;  /* 0x0000000bff097e24 */ /* 0x000fca000f8e00ff */
[----:B------:R-:W2:Y:S01]  /*04d0*/  LDG.E.CONSTANT R2, desc[UR8][R8.64] ;  /* 0x0000000808027981 */ /* 0x000ea2000c1e9900 */
[----:B------:R-:W-:Y:S02]  /*04e0*/  UIADD3 UR10, UP0, UPT, UR10, 0x4, URZ ;  /* 0x000000040a0a7890 */ /* 0x000fe4000ff1e0ff */
[----:B------:R-:W-:Y:S02]  /*04f0*/  UIADD3 UR4, UPT, UPT, UR4, 0x1, URZ ;  /* 0x0000000104047890 */ /* 0x000fe4000fffe0ff */
[----:B------:R-:W-:Y:S02]  /*0500*/  UIADD3.X UR11, UPT, UPT, URZ, UR11, URZ, UP0, !UPT ;  /* 0x0000000bff0b7290 */ /* 0x000fe400087fe4ff */
[----:B------:R-:W-:Y:S01]  /*0510*/  UISETP.NE.AND UP0, UPT, UR4, 0x6, UPT ;  /* 0x000000060400788c */ /* 0x000fe2000bf05270 */
[----:B--2---:R-:W-:-:S03]  /*0520*/  IMAD.WIDE.U32 R2, R2, R15, RZ ;  /* 0x0000000f02027225 */ /* 0x004fc600078e00ff */
[----:B------:R-:W-:-:S04]  /*0530*/  IADD3 R11, P0, PT, R2, R6, RZ ;  /* 0x00000006020b7210 */ /* 0x000fc80007f1e0ff */
[----:B------:R-:W-:Y:S01]  /*0540*/  IADD3.X R6, PT, PT, R3, UR5, RZ, P0, !PT ;  /* 0x0000000503067c10 */ /* 0x000fe200087fe4ff */
[----:B------:R0:W-:Y:S02]  /*0550*/  STL [R0], R11 ;  /* 0x0000000b00007387 */ /* 0x0001e40000100800 */
[----:B0-----:R-:W-:Y:S01]  /*0560*/  VIADD R0, R0, 0x4 ;  /* 0x0000000400007836 */ /* 0x001fe20000000000 */
[----:B------:R-:W-:Y:S06]  /*0570*/  BRA.U UP0, `(.L_x_4) ;  /* 0xfffffffd00cc7547 */ /* 0x000fec000b83ffff */
[----:B------:R-:W-:Y:S01]  /*0580*/  SHF.R.U32.HI R4, RZ, 0x17, R7 ;  /* 0x00000017ff047819 */ /* 0x000fe20000011607 */
[----:B------:R0:W-:Y:S03]  /*0590*/  STL [R1+0x18], R6 ;  /* 0x0000180601007387 */ /* 0x0001e60000100800 */
[C---:B------:R-:W-:Y:S02]  /*05a0*/  LOP3.LUT R0, R4.reuse, 0xe0, RZ, 0xc0, !PT ;  /* 0x000000e004007812 */ /* 0x040fe400078ec0ff */
[----:B------:R-:W-:-:S03]  /*05b0*/  LOP3.LUT P0, RZ, R4, 0x1f, RZ, 0xc0, !PT ;  /* 0x0000001f04ff7812 */ /* 0x000fc6000780c0ff */
[----:B------:R-:W-:-:S05]  /*05c0*/  VIADD R0, R0, 0xffffff80 ;  /* 0xffffff8000007836 */ /* 0x000fca0000000000 */
[----:B------:R-:W-:-:S05]  /*05d0*/  SHF.R.U32.HI R0, RZ, 0x5, R0 ;  /* 0x00000005ff007819 */ /* 0x000fca0000011600 */
[----:B------:R-:W-:-:S05]  /*05e0*/  IMAD R11, R0, -0x4, R1 ;  /* 0xfffffffc000b7824 */ /* 0x000fca00078e0201 */
[----:B------:R-:W2:Y:S04]  /*05f0*/  LDL R0, [R11+0x18] ;  /* 0x000018000b007983 */ /* 0x000ea80000100800 */
[----:B------:R-:W2:Y:S04]  /*0600*/  LDL R3, [R11+0x14] ;  /* 0x000014000b037983 */ /* 0x000ea80000100800 */
[----:B------:R-:W3:Y:S01]  /*0610*/  @P0 LDL R2, [R11+0x10] ;  /* 0x000010000b020983 */ /* 0x000ee20000100800 */
[----:B------:R-:W-:Y:S01]  /*0620*/  LOP3.LUT R4, R4, 0x1f, RZ, 0xc0, !PT ;  /* 0x0000001f04047812 */ /* 0x000fe200078ec0ff */
[----:B------:R-:W-:Y:S01]  /*0630*/  UMOV UR4, 0x54442d19 ;  /* 0x54442d1900047882 */ /* 0x000fe20000000000 */
[----:B------:R-:W-:-:S02]  /*0640*/  UMOV UR5, 0x3bf921fb ;  /* 0x3bf921fb00057882 */ /* 0x000fc40000000000 */
[-C--:B--2---:R-:W-:Y:S02]  /*0650*/  @P0 SHF.L.W.U32.HI R0, R3, R4.reuse, R0 ;  /* 0x0000000403000219 */ /* 0x084fe40000010e00 */
[----:B---3--:R-:W-:Y:S02]  /*0660*/  @P0 SHF.L.W.U32.HI R3, R2, R4, R3 ;  /* 0x0000000402030219 */ /* 0x008fe40000010e03 */
[----:B------:R-:W-:Y:S02]  /*0670*/  ISETP.GE.AND P0, PT, R7, RZ, PT ;  /* 0x000000ff0700720c */ /* 0x000fe40003f06270 */
[C---:B------:R-:W-:Y:S01]  /*0680*/  SHF.L.W.U32.HI R2, R3.reuse, 0x2, R0 ;  /* 0x0000000203027819 */ /* 0x040fe20000010e00 */
[----:B------:R-:W-:-:S03]  /*0690*/  IMAD.SHL.U32 R3, R3, 0x4, RZ ;  /* 0x0000000403037824 */ /* 0x000fc600078e00ff */
[----:B------:R-:W-:-:S04]  /*06a0*/  SHF.R.S32.HI R4, RZ, 0x1f, R2 ;  /* 0x0000001fff047819 */ /* 0x000fc80000011402 */
[C---:B------:R-:W-:Y:S02]  /*06b0*/  LOP3.LUT R8, R4.reuse, R3, RZ, 0x3c, !PT ;  /* 0x0000000304087212 */ /* 0x040fe400078e3cff */
[----:B------:R-:W-:Y:S02]  /*06c0*/  LOP3.LUT R9, R4, R2, RZ, 0x3c, !PT ;  /* 0x0000000204097212 */ /* 0x000fe400078e3cff */
[----:B------:R-:W-:Y:S02]  /*06d0*/  SHF.R.U32.HI R3, RZ, 0x1e, R0 ;  /* 0x0000001eff037819 */ /* 0x000fe40000011600 */
[C---:B------:R-:W-:Y:S02]  /*06e0*/  LOP3.LUT R4, R2.reuse, R7, RZ, 0x3c, !PT ;  /* 0x0000000702047212 */ /* 0x040fe400078e3cff */
[----:B------:R-:W1:Y:S01]  /*06f0*/  I2F.F64.S64 R8, R8 ;  /* 0x0000000800087312 */ /* 0x000e620000301c00 */
[----:B------:R-:W-:Y:S02]  /*0700*/  LEA.HI R0, R2, R3, RZ, 0x1 ;  /* 0x0000000302007211 */ /* 0x000fe400078f08ff */
[----:B------:R-:W-:-:S03]  /*0710*/  ISETP.GE.AND P1, PT, R4, RZ, PT ;  /* 0x000000ff0400720c */ /* 0x000fc60003f26270 */
[----:B------:R-:W-:-:S04]  /*0720*/  IMAD.MOV R2, RZ, RZ, -R0 ;  /* 0x000000ffff027224 */ /* 0x000fc800078e0a00 */
[----:B------:R-:W-:Y:S01]  /*0730*/  @!P0 IMAD.MOV.U32 R0, RZ, RZ, R2 ;  /* 0x000000ffff008224 */ /* 0x000fe200078e0002 */
[----:B-1----:R-:W-:-:S10]  /*0740*/  DMUL R16, R8, UR4 ;  /* 0x0000000408107c28 */ /* 0x002fd40008000000 */
[----:B------:R-:W1:Y:S02]  /*0750*/  F2F.F32.F64 R16, R16 ;  /* 0x0000001000107310 */ /* 0x000e640000301000 */
[----:B01----:R-:W-:-:S07]  /*0760*/  FSEL R4, -R16, R16, !P1 ;  /* 0x0000001010047208 */ /* 0x003fce0004800100 */
.L_x_3:
[----:B------:R-:W-:Y:S05]  /*0770*/  BSYNC.RECONVERGENT B0 ;  /* 0x0000000000007941 */ /* 0x000fea0003800200 */
.L_x_2:
[----:B------:R-:W-:Y:S02]  /*0780*/  IMAD.MOV.U32 R15, RZ, RZ, 0x37cbac00 ;  /* 0x37cbac00ff0f7424 */ /* 0x000fe400078e00ff */
[----:B------:R-:W-:Y:S01]  /*0790*/  FMUL R2, R4, R4 ;  /* 0x0000000404027220 */ /* 0x000fe20000400000 */
[C---:B------:R-:W-:Y:S01]  /*07a0*/  LOP3.LUT R6, R0.reuse, 0x1, RZ, 0xc0, !PT ;  /* 0x0000000100067812 */ /* 0x040fe200078ec0ff */
[----:B------:R-:W-:Y:S01]  /*07b0*/  VIADD R0, R0, 0x1 ;  /* 0x0000000100007836 */ /* 0x000fe20000000000 */
[----:B------:R-:W-:Y:S01]  /*07c0*/  BSSY.RECONVERGENT B0, `(.L_x_5) ;  /* 0x0000048000007945 */ /* 0x000fe20003800200 */
[----:B------:R-:W-:Y:S01]  /*07d0*/  FFMA R3, R2, R15, -0.0013887860113754868507 ;  /* 0xbab607ed02037423 */ /* 0x000fe2000000000f */
[----:B------:R-:W-:Y:S01]  /*07e0*/  ISETP.NE.U32.AND P0, PT, R6, 0x1, PT ;  /* 0x000000010600780c */ /* 0x000fe20003f05070 */
[----:B------:R-:W-:Y:S01]  /*07f0*/  IMAD.MOV.U32 R9, RZ, RZ, 0x3c0885e4 ;  /* 0x3c0885e4ff097424 */ /* 0x000fe200078e00ff */
[----:B------:R-:W-:Y:S01]  /*0800*/  LOP3.LUT P1, RZ, R0, 0x2, RZ, 0xc0, !PT ;  /* 0x0000000200ff7812 */ /* 0x000fe2000782c0ff */
[----:B------:R-:W-:Y:S01]  /*0810*/  IMAD.MOV.U32 R6, RZ, RZ, 0x3e2aaaa8 ;  /* 0x3e2aaaa8ff067424 */ /* 0x000fe200078e00ff */
[----:B------:R-:W-:-:S02]  /*0820*/  FSEL R3, R3, -0.00019574658654164522886, P0 ;  /* 0xb94d415303037808 */ /* 0x000fc40000000000 */
[----:B------:R-:W-:Y:S02]  /*0830*/  FSEL R9, R9, 0.041666727513074874878, !P0 ;  /* 0x3d2aaabb09097808 */ /* 0x000fe40004000000 */
[----:B------:R-:W-:Y:S02]  /*0840*/  FSEL R0, R4, 1, !P0 ;  /* 0x3f80000004007808 */ /* 0x000fe40004000000 */
[----:B------:R-:W-:Y:S01]  /*0850*/  FSEL R4, -R6, -0.4999999701976776123, !P0 ;  /* 0xbeffffff06047808 */ /* 0x000fe20004000100 */
[C---:B------:R-:W-:Y:S01]  /*0860*/  FFMA R3, R2.reuse, R3, R9 ;  /* 0x0000000302037223 */ /* 0x040fe20000000009 */
[----:B------:R-:W-:Y:S01]  /*0870*/  FSETP.GE.AND P0, PT, |R7|, 105615, PT ;  /* 0x47ce47800700780b */ /* 0x000fe20003f06200 */
[C---:B------:R-:W-:Y:S02]  /*0880*/  FFMA R11, R2.reuse, R0, RZ ;  /* 0x00000000020b7223 */ /* 0x040fe400000000ff */
[----:B------:R-:W-:-:S04]  /*0890*/  FFMA R3, R2, R3, R4 ;  /* 0x0000000302037223 */ /* 0x000fc80000000004 */
[----:B------:R-:W-:-:S04]  /*08a0*/  FFMA R11, R11, R3, R0 ;  /* 0x000000030b0b7223 */ /* 0x000fc80000000000 */
[----:B------:R-:W-:Y:S02]  /*08b0*/  @P1 FADD R11, RZ, -R11 ;  /* 0x8000000bff0b1221 */ /* 0x000fe40000000000 */
[----:B------:R-:W-:Y:S05]  /*08c0*/  @!P0 BRA `(.L_x_6) ;  /* 0x0000000000dc8947 */ /* 0x000fea0003800000 */
        /* <DEDUP_REMOVED lines=11> */
.L_x_7:
        /* <DEDUP_REMOVED lines=25> */
[----:B------:R-:W-:Y:S01]  /*0b10*/  UMOV UR5, 0x3bf921fb ;  /* 0x3bf921fb00057882 */ /* 0x000fe20000000000 */
[----:B------:R-:W-:-:S02]  /*0b20*/  ISETP.GE.AND P1, PT, R7, RZ, PT ;  /* 0x000000ff0700720c */ /* 0x000fc40003f26270 */
[-C--:B--2---:R-:W-:Y:S02]  /*0b30*/  @P0 SHF.L.W.U32.HI R0, R3, R4.reuse, R0 ;  /* 0x0000000403000219 */ /* 0x084fe40000010e00 */
[----:B---3--:R-:W-:-:S04]  /*0b40*/  @P0 SHF.L.W.U32.HI R3, R2, R4, R3 ;  /* 0x0000000402030219 */ /* 0x008fc80000010e03 */
[C---:B------:R-:W-:Y:S01]  /*0b50*/  SHF.L.W.U32.HI R2, R3.reuse, 0x2, R0 ;  /* 0x0000000203027819 */ /* 0x040fe20000010e00 */
[----:B------:R-:W-:-:S03]  /*0b60*/  IMAD.SHL.U32 R3, R3, 0x4, RZ ;  /* 0x0000000403037824 */ /* 0x000fc600078e00ff */
[----:B------:R-:W-:Y:S02]  /*0b70*/  SHF.R.S32.HI R4, RZ, 0x1f, R2 ;  /* 0x0000001fff047819 */ /* 0x000fe40000011402 */
[----:B------:R-:W-:Y:S02]  /*0b80*/  LOP3.LUT R7, R2, R7, RZ, 0x3c, !PT ;  /* 0x0000000702077212 */ /* 0x000fe400078e3cff */
[C---:B------:R-:W-:Y:S02]  /*0b90*/  LOP3.LUT R8, R4.reuse, R3, RZ, 0x3c, !PT ;  /* 0x0000000304087212 */ /* 0x040fe400078e3cff */
[----:B------:R-:W-:Y:S02]  /*0ba0*/  LOP3.LUT R9, R4, R2, RZ, 0x3c, !PT ;  /* 0x0000000204097212 */ /* 0x000fe400078e3cff */
[----:B------:R-:W-:Y:S02]  /*0bb0*/  SHF.R.U32.HI R3, RZ, 0x1e, R0 ;  /* 0x0000001eff037819 */ /* 0x000fe40000011600 */
[----:B------:R-:W-:-:S02]  /*0bc0*/  ISETP.GE.AND P0, PT, R7, RZ, PT ;  /* 0x000000ff0700720c */ /* 0x000fc40003f06270 */
[----:B------:R-:W1:Y:S01]  /*0bd0*/  I2F.F64.S64 R8, R8 ;  /* 0x0000000800087312 */ /* 0x000e620000301c00 */
[----:B------:R-:W-:-:S05]  /*0be0*/  LEA.HI R14, R2, R3, RZ, 0x1 ;  /* 0x00000003020e7211 */ /* 0x000fca00078f08ff */
[----:B------:R-:W-:-:S04]  /*0bf0*/  IMAD.MOV R0, RZ, RZ, -R14 ;  /* 0x000000ffff007224 */ /* 0x000fc800078e0a0e */
[----:B------:R-:W-:Y:S01]  /*0c00*/  @!P1 IMAD.MOV.U32 R14, RZ, RZ, R0 ;  /* 0x000000ffff0e9224 */ /* 0x000fe200078e0000 */
[----:B-1----:R-:W-:-:S10]  /*0c10*/  DMUL R16, R8, UR4 ;  /* 0x0000000408107c28 */ /* 0x002fd40008000000 */
[----:B------:R-:W1:Y:S02]  /*0c20*/  F2F.F32.F64 R16, R16 ;  /* 0x0000001000107310 */ /* 0x000e640000301000 */
[----:B01----:R-:W-:-:S07]  /*0c30*/  FSEL R13, -R16, R16, !P0 ;  /* 0x00000010100d7208 */ /* 0x003fce0004000100 */
.L_x_6:
[----:B------:R-:W-:Y:S05]  /*0c40*/  BSYNC.RECONVERGENT B0 ;  /* 0x0000000000007941 */ /* 0x000fea0003800200 */
.L_x_5:
[----:B------:R-:W-:Y:S01]  /*0c50*/  IMAD R6, R5, 0x8, R12 ;  /* 0x0000000805067824 */ /* 0x000fe200078e020c */
[----:B------:R0:W-:Y:S01]  /*0c60*/  LDS.64 R2, [R12] ;  /* 0x000000000c027984 */ /* 0x0001e20000000a00 */
[----:B------:R-:W-:Y:S01]  /*0c70*/  FMUL R4, R13, R13 ;  /* 0x0000000d0d047220 */ /* 0x000fe20000400000 */
[----:B------:R-:W-:Y:S01]  /*0c80*/  LOP3.LUT R0, R14, 0x1, RZ, 0xc0, !PT ;  /* 0x000000010e007812 */ /* 0x000fe200078ec0ff */
[----:B------:R-:W-:Y:S01]  /*0c90*/  IMAD.MOV.U32 R9, RZ, RZ, 0x3d2aaabb ;  /* 0x3d2aaabbff097424 */ /* 0x000fe200078e00ff */
[----:B------:R-:W1:Y:S01]  /*0ca0*/  LDCU UR4, c[0x0][0x388] ;  /* 0x00007100ff0477ac */ /* 0x000e620008000800 */
[----:B------:R-:W2:Y:S01]  /*0cb0*/  LDS.64 R6, [R6] ;  /* 0x0000000006067984 */ /* 0x000ea20000000a00 */
[----:B------:R-:W-:Y:S01]  /*0cc0*/  FFMA R15, R4, R15, -0.0013887860113754868507 ;  /* 0xbab607ed040f7423 */ /* 0x000fe2000000000f */
[----:B------:R-:W-:Y:S01]  /*0cd0*/  ISETP.NE.U32.AND P0, PT, R0, 0x1, PT ;  /* 0x000000010000780c */ /* 0x000fe20003f05070 */
[----:B------:R-:W-:Y:S01]  /*0ce0*/  IMAD.MOV.U32 R17, RZ, RZ, 0x3effffff ;  /* 0x3effffffff117424 */ /* 0x000fe200078e00ff */
[----:B------:R-:W-:Y:S01]  /*0cf0*/  LOP3.LUT P1, RZ, R14, 0x2, RZ, 0xc0, !PT ;  /* 0x000000020eff7812 */ /* 0x000fe2000782c0ff */
[----:B0-----:R-:W-:Y:S01]  /*0d00*/  IMAD.IADD R12, R5, 0x1, R10 ;  /* 0x00000001050c7824 */ /* 0x001fe200078e020a */
[----:B------:R-:W-:-:S02]  /*0d10*/  FSEL R15, R15, -0.00019574658654164522886, !P0 ;  /* 0xb94d41530f0f7808 */ /* 0x000fc40004000000 */
[----:B------:R-:W-:Y:S02]  /*0d20*/  FSEL R9, R9, 0.0083327032625675201416, !P0 ;  /* 0x3c0885e409097808 */ /* 0x000fe40004000000 */
[----:B------:R-:W-:Y:S02]  /*0d30*/  FSEL R17, -R17, -0.16666662693023681641, !P0 ;  /* 0xbe2aaaa811117808 */ /* 0x000fe40004000100 */
[----:B------:R-:W-:Y:S01]  /*0d40*/  FSEL R0, R13, 1, P0 ;  /* 0x3f8000000d007808 */ /* 0x000fe20000000000 */
[C---:B------:R-:W-:Y:S02]  /*0d50*/  FFMA R15, R4.reuse, R15, R9 ;  /* 0x0000000f040f7223 */ /* 0x040fe40000000009 */
[----:B------:R-:W0:Y:S02]  /*0d60*/  LDC.64 R8, c[0x0][0x380] ;  /* 0x0000e000ff087b82 */ /* 0x000e240000000a00 */
[C---:B------:R-:W-:Y:S01]  /*0d70*/  FFMA R15, R4.reuse, R15, R17 ;  /* 0x0000000f040f7223 */ /* 0x040fe20000000011 */
[----:B------:R-:W-:Y:S01]  /*0d80*/  FFMA R13, R4, R0, RZ ;  /* 0x00000000040d7223 */ /* 0x000fe200000000ff */
[----:B-1----:R-:W-:-:S03]  /*0d90*/  UIMAD UR4, UR6, UR4, URZ ;  /* 0x00000004060472a4 */ /* 0x002fc6000f8e02ff */
[----:B------:R-:W-:Y:S01]  /*0da0*/  FFMA R0, R13, R15, R0 ;  /* 0x0000000f0d007223 */ /* 0x000fe20000000000 */
[----:B------:R-:W-:-:S03]  /*0db0*/  USHF.L.U32 UR4, UR4, 0x1, URZ ;  /* 0x0000000104047899 */ /* 0x000fc600080006ff */
[----:B------:R-:W-:-:S03]  /*0dc0*/  @P1 FADD R0, RZ, -R0 ;  /* 0x80000000ff001221 */ /* 0x000fc60000000000 */
[----:B------:R-:W-:Y:S02]  /*0dd0*/  LEA R13, R10, UR4, 0x1 ;  /* 0x000000040a0d7c11 */ /* 0x000fe4000f8e08ff */
[----:B------:R-:W-:Y:S01]  /*0de0*/  LEA R17, R12, UR4, 0x1 ;  /* 0x000000040c117c11 */ /* 0x000fe2000f8e08ff */
[C---:B--2---:R-:W-:Y:S01]  /*0df0*/  FMUL R4, R0.reuse, R7 ;  /* 0x0000000700047220 */ /* 0x044fe20000400000 */
[----:B------:R-:W-:-:S03]  /*0e00*/  FMUL R0, R0, R6 ;  /* 0x0000000600007220 */ /* 0x000fc60000400000 */
[C---:B------:R-:W-:Y:S01]  /*0e10*/  FFMA R5, R11.reuse, R6, R4 ;  /* 0x000000060b057223 */ /* 0x040fe20000000004 */
[----:B------:R-:W-:-:S03]  /*0e20*/  FFMA R0, R11, R7, -R0 ;  /* 0x000000070b007223 */ /* 0x000fc60000000800 */
[C-C-:B------:R-:W-:Y:S01]  /*0e30*/  FADD R7, R2.reuse, R5.reuse ;  /* 0x0000000502077221 */ /* 0x140fe20000000000 */
[----:B------:R-:W-:Y:S01]  /*0e40*/  FADD R15, R2, -R5 ;  /* 0x80000005020f7221 */ /* 0x000fe20000000000 */
[----:B0-----:R-:W-:-:S04]  /*0e50*/  IMAD.WIDE R4, R13, 0x4, R8 ;  /* 0x000000040d047825 */ /* 0x001fc800078e0208 */
[C-C-:B------:R-:W-:Y:S01]  /*0e60*/  FADD R11, R0.reuse, R3.reuse ;  /* 0x00000003000b7221 */ /* 0x140fe20000000000 */
[----:B------:R-:W-:Y:S01]  /*0e70*/  FADD R3, -R0, R3 ;  /* 0x0000000300037221 */ /* 0x000fe20000000100 */
[----:B------:R-:W-:Y:S01]  /*0e80*/  IMAD.WIDE R8, R17, 0x4, R8 ;  /* 0x0000000411087825 */ /* 0x000fe200078e0208 */
[----:B------:R-:W-:Y:S04]  /*0e90*/  STG.E desc[UR8][R4.64], R7 ;  /* 0x0000000704007986 */ /* 0x000fe8000c101908 */
[----:B------:R-:W-:Y:S04]  /*0ea0*/  STG.E desc[UR8][R4.64+0x4], R11 ;  /* 0x0000040b04007986 */ /* 0x000fe8000c101908 */
[----:B------:R-:W-:Y:S04]  /*0eb0*/  STG.E desc[UR8][R8.64], R15 ;  /* 0x0000000f08007986 */ /* 0x000fe8000c101908 */
[----:B------:R-:W-:Y:S01]  /*0ec0*/  STG.E desc[UR8][R8.64+0x4], R3 ;  /* 0x0000040308007986 */ /* 0x000fe2000c101908 */
[----:B------:R-:W-:Y:S05]  /*0ed0*/  EXIT ;  /* 0x000000000000794d */ /* 0x000fea0003800000 */
        .weak           $__internal_0_$__cuda_sm20_div_rn_f64_full
        .type           $__internal_0_$__cuda_sm20_div_rn_f64_full,@function
        .size           $__internal_0_$__cuda_sm20_div_rn_f64_full,(.L_x_14 - $__internal_0_$__cuda_sm20_div_rn_f64_full)
$__internal_0_$__cuda_sm20_div_rn_f64_full:
[C---:B------:R-:W-:Y:S01]  /*0ee0*/  FSETP.GEU.AND P0, PT, |R7|.reuse, 1.469367938527859385e-39, PT ;  /* 0x001000000700780b */ /* 0x040fe20003f0e200 */
[----:B------:R-:W-:Y:S01]  /*0ef0*/  IMAD.MOV.U32 R14, RZ, RZ, 0x1 ;  /* 0x00000001ff0e7424 */ /* 0x000fe200078e00ff */
[----:B------:R-:W-:Y:S01]  /*0f00*/  LOP3.LUT R2, R7, 0x800fffff, RZ, 0xc0, !PT ;  /* 0x800fffff07027812 */ /* 0x000fe200078ec0ff */
[----:B------:R-:W-:Y:S01]  /*0f10*/  BSSY.RECONVERGENT B1, `(.L_x_8) ;  /* 0x0000054000017945 */ /* 0x000fe20003800200 */
[C---:B------:R-:W-:Y:S02]  /*0f20*/  FSETP.GEU.AND P2, PT, |R9|.reuse, 1.469367938527859385e-39, PT ;  /* 0x001000000900780b */ /* 0x040fe40003f4e200 */
[----:B------:R-:W-:Y:S01]  /*0f30*/  LOP3.LUT R3, R2, 0x3ff00000, RZ, 0xfc, !PT ;  /* 0x3ff0000002037812 */ /* 0x000fe200078efcff */
[----:B------:R-:W-:Y:S01]  /*0f40*/  IMAD.MOV.U32 R2, RZ, RZ, R6 ;  /* 0x000000ffff027224 */ /* 0x000fe200078e0006 */
[----:B------:R-:W-:Y:S02]  /*0f50*/  LOP3.LUT R4, R9, 0x7ff00000, RZ, 0xc0, !PT ;  /* 0x7ff0000009047812 */ /* 0x000fe400078ec0ff */
[----:B------:R-:W-:-:S03]  /*0f60*/  LOP3.LUT R13, R7, 0x7ff00000, RZ, 0xc0, !PT ;  /* 0x7ff00000070d7812 */ /* 0x000fc600078ec0ff */
[----:B------:R-:W-:Y:S01]  /*0f70*/  @!P0 DMUL R2, R6, 8.98846567431157953865e+307 ;  /* 0x7fe0000006028828 */ /* 0x000fe20000000000 */
[C---:B------:R-:W-:Y:S01]  /*0f80*/  ISETP.GE.U32.AND P1, PT, R4.reuse, R13, PT ;  /* 0x0000000d0400720c */ /* 0x040fe20003f26070 */
[----:B------:R-:W-:Y:S02]  /*0f90*/  IMAD.MOV.U32 R22, RZ, RZ, R4 ;  /* 0x000000ffff167224 */ /* 0x000fe400078e0004 */
[----:B------:R-:W-:Y:S02]  /*0fa0*/  @!P2 LOP3.LUT R11, R7, 0x7ff00000, RZ, 0xc0, !PT ;  /* 0x7ff00000070ba812 */ /* 0x000fe400078ec0ff */
[----:B------:R-:W0:Y:S02]  /*0fb0*/  MUFU.RCP64H R15, R3 ;  /* 0x00000003000f7308 */ /* 0x000e240000001800 */
[----:B------:R-:W-:Y:S01]  /*0fc0*/  @!P2 ISETP.GE.U32.AND P3, PT, R4, R11, PT ;  /* 0x0000000b0400a20c */ /* 0x000fe20003f66070 */
[----:B------:R-:W-:Y:S01]  /*0fd0*/  IMAD.MOV.U32 R11, RZ, RZ, 0x1ca00000 ;  /* 0x1ca00000ff0b7424 */ /* 0x000fe200078e00ff */
[----:B------:R-:W-:-:S04]  /*0fe0*/  @!P0 LOP3.LUT R13, R3, 0x7ff00000, RZ, 0xc0, !PT ;  /* 0x7ff00000030d8812 */ /* 0x000fc800078ec0ff */
[----:B------:R-:W-:Y:S01]  /*0ff0*/  @!P2 SEL R19, R11, 0x63400000, !P3 ;  /* 0x634000000b13a807 */ /* 0x000fe20005800000 */
[----:B------:R-:W-:-:S03]  /*1000*/  VIADD R24, R13, 0xffffffff ;  /* 0xffffffff0d187836 */ /* 0x000fc60000000000 */
[----:B------:R-:W-:-:S04]  /*1010*/  @!P2 LOP3.LUT R20, R19, 0x80000000, R9, 0xf8, !PT ;  /* 0x800000001314a812 */ /* 0x000fc800078ef809 */
[----:B------:R-:W-:Y:S01]  /*1020*/  @!P2 LOP3.LUT R21, R20, 0x100000, RZ, 0xfc, !PT ;  /* 0x001000001415a812 */ /* 0x000fe200078efcff */
[----:B0-----:R-:W-:Y:S01]  /*1030*/  DFMA R16, R14, -R2, 1 ;  /* 0x3ff000000e10742b */ /* 0x001fe20000000802 */
[----:B------:R-:W-:-:S07]  /*1040*/  @!P2 IMAD.MOV.U32 R20, RZ, RZ, RZ ;  /* 0x000000ffff14a224 */ /* 0x000fce00078e00ff */
[----:B------:R-:W-:-:S08]  /*1050*/  DFMA R16, R16, R16, R16 ;  /* 0x000000101010722b */ /* 0x000fd00000000010 */
[----:B------:R-:W-:Y:S01]  /*1060*/  DFMA R16, R14, R16, R14 ;  /* 0x000000100e10722b */ /* 0x000fe2000000000e */
[----:B------:R-:W-:Y:S01]  /*1070*/  SEL R15, R11, 0x63400000, !P1 ;  /* 0x634000000b0f7807 */ /* 0x000fe20004800000 */
[----:B------:R-:W-:-:S03]  /*1080*/  IMAD.MOV.U32 R14, RZ, RZ, R8 ;  /* 0x000000ffff0e7224 */ /* 0x000fc600078e0008 */
[----:B------:R-:W-:-:S03]  /*1090*/  LOP3.LUT R15, R15, 0x800fffff, R9, 0xf8, !PT ;  /* 0x800fffff0f0f7812 */ /* 0x000fc600078ef809 */
[----:B------:R-:W-:-:S03]  /*10a0*/  DFMA R18, R16, -R2, 1 ;  /* 0x3ff000001012742b */ /* 0x000fc60000000802 */
[----:B------:R-:W-:-:S05]  /*10b0*/  @!P2 DFMA R14, R14, 2, -R20 ;  /* 0x400000000e0ea82b */ /* 0x000fca0000000814 */
[----:B------:R-:W-:-:S05]  /*10c0*/  DFMA R16, R16, R18, R16 ;  /* 0x000000121010722b */ /* 0x000fca0000000010 */
[----:B------:R-:W-:-:S03]  /*10d0*/  @!P2 LOP3.LUT R22, R15, 0x7ff00000, RZ, 0xc0, !PT ;  /* 0x7ff000000f16a812 */ /* 0x000fc600078ec0ff */
[----:B------:R-:W-:Y:S02]  /*10e0*/  DMUL R18, R16, R14 ;  /* 0x0000000e10127228 */ /* 0x000fe40000000000 */
[----:B------:R-:W-:-:S05]  /*10f0*/  VIADD R23, R22, 0xffffffff ;  /* 0xffffffff16177836 */ /* 0x000fca0000000000 */
[----:B------:R-:W-:Y:S01]  /*1100*/  ISETP.GT.U32.AND P0, PT, R23, 0x7feffffe, PT ;  /* 0x7feffffe1700780c */ /* 0x000fe20003f04070 */
[----:B------:R-:W-:-:S03]  /*1110*/  DFMA R20, R18, -R2, R14 ;  /* 0x800000021214722b */ /* 0x000fc6000000000e */
[----:B------:R-:W-:-:S05]  /*1120*/  ISETP.GT.U32.OR P0, PT, R24, 0x7feffffe, P0 ;  /* 0x7feffffe1800780c */ /* 0x000fca0000704470 */
[----:B------:R-:W-:-:S08]  /*1130*/  DFMA R16, R16, R20, R18 ;  /* 0x000000141010722b */ /* 0x000fd00000000012 */
[----:B------:R-:W-:Y:S05]  /*1140*/  @P0 BRA `(.L_x_9) ;  /* 0x00000000006c0947 */ /* 0x000fea0003800000 */
[----:B------:R-:W-:-:S04]  /*1150*/  LOP3.LUT R9, R7, 0x7ff00000, RZ, 0xc0, !PT ;  /* 0x7ff0000007097812 */ /* 0x000fc800078ec0ff */
[CC--:B------:R-:W-:Y:S02]  /*1160*/  VIADDMNMX R8, R4.reuse, -R9.reuse, 0xb9600000, !PT ;  /* 0xb960000004087446 */ /* 0x0c0fe40007800909 */
[----:B------:R-:W-:Y:S02]  /*1170*/  ISETP.GE.U32.AND P0, PT, R4, R9, PT ;  /* 0x000000090400720c */ /* 0x000fe40003f06070 */
[----:B------:R-:W-:Y:S02]  /*1180*/  VIMNMX R8, PT, PT, R8, 0x46a00000, PT ;  /* 0x46a0000008087848 */ /* 0x000fe40003fe0100 */
[----:B------:R-:W-:-:S05]  /*1190*/  SEL R11, R11, 0x63400000, !P0 ;  /* 0x634000000b0b7807 */ /* 0x000fca0004000000 */
[----:B------:R-:W-:Y:S02]  /*11a0*/  IMAD.IADD R4, R8, 0x1, -R11 ;  /* 0x0000000108047824 */ /* 0x000fe400078e0a0b */
[----:B------:R-:W-:Y:S02]  /*11b0*/  IMAD.MOV.U32 R8, RZ, RZ, RZ ;  /* 0x000000ffff087224 */ /* 0x000fe400078e00ff */
[----:B------:R-:W-:-:S06]  /*11c0*/  VIADD R9, R4, 0x7fe00000 ;  /* 0x7fe0000004097836 */ /* 0x000fcc0000000000 */
[----:B------:R-:W-:-:S10]  /*11d0*/  DMUL R18, R16, R8 ;  /* 0x0000000810127228 */ /* 0x000fd40000000000 */
[----:B------:R-:W-:-:S13]  /*11e0*/  FSETP.GTU.AND P0, PT, |R19|, 1.469367938527859385e-39, PT ;  /* 0x001000001300780b */ /* 0x000fda0003f0c200 */
[----:B------:R-:W-:Y:S05]  /*11f0*/  @P0 BRA `(.L_x_10) ;  /* 0x0000000000940947 */ /* 0x000fea0003800000 */
[----:B------:R-:W-:Y:S01]  /*1200*/  DFMA R2, R16, -R2, R14 ;  /* 0x800000021002722b */ /* 0x000fe2000000000e */
[----:B------:R-:W-:-:S09]  /*1210*/  IMAD.MOV.U32 R8, RZ, RZ, RZ ;  /* 0x000000ffff087224 */ /* 0x000fd200078e00ff */
[C---:B------:R-:W-:Y:S02]  /*1220*/  FSETP.NEU.AND P0, PT, R3.reuse, RZ, PT ;  /* 0x000000ff0300720b */ /* 0x040fe40003f0d000 */
[----:B------:R-:W-:-:S04]  /*1230*/  LOP3.LUT R7, R3, 0x80000000, R7, 0x48, !PT ;  /* 0x8000000003077812 */ /* 0x000fc800078e4807 */
[----:B------:R-:W-:-:S07]  /*1240*/  LOP3.LUT R9, R7, R9, RZ, 0xfc, !PT ;  /* 0x0000000907097212 */ /* 0x000fce00078efcff */
[----:B------:R-:W-:Y:S05]  /*1250*/  @!P0 BRA `(.L_x_10) ;  /* 0x00000000007c8947 */ /* 0x000fea0003800000 */
[----:B------:R-:W-:Y:S01]  /*1260*/  IMAD.MOV R3, RZ, RZ, -R4 ;  /* 0x000000ffff037224 */ /* 0x000fe200078e0a04 */
[----:B------:R-:W-:Y:S01]  /*1270*/  DMUL.RP R8, R16, R8 ;  /* 0x0000000810087228 */ /* 0x000fe20000008000 */
[----:B------:R-:W-:-:S06]  /*1280*/  IMAD.MOV.U32 R2, RZ, RZ, RZ ;  /* 0x000000ffff027224 */ /* 0x000fcc00078e00ff */
[----:B------:R-:W-:-:S03]  /*1290*/  DFMA R2, R18, -R2, R16 ;  /* 0x800000021202722b */ /* 0x000fc60000000010 */
[----:B------:R-:W-:-:S03]  /*12a0*/  LOP3.LUT R7, R9, R7, RZ, 0x3c, !PT ;  /* 0x0000000709077212 */ /* 0x000fc600078e3cff */
[----:B------:R-:W-:-:S04]  /*12b0*/  IADD3 R2, PT, PT, -R4, -0x43300000, RZ ;  /* 0xbcd0000004027810 */ /* 0x000fc80007ffe1ff */
[----:B------:R-:W-:-:S04]  /*12c0*/  FSETP.NEU.AND P0, PT, |R3|, R2, PT ;  /* 0x000000020300720b */ /* 0x000fc80003f0d200 */
[----:B------:R-:W-:Y:S02]  /*12d0*/  FSEL R18, R8, R18, !P0 ;  /* 0x0000001208127208 */ /* 0x000fe40004000000 */
[----:B------:R-:W-:Y:S01]  /*12e0*/  FSEL R19, R7, R19, !P0 ;  /* 0x0000001307137208 */ /* 0x000fe20004000000 */
[----:B------:R-:W-:Y:S06]  /*12f0*/  BRA `(.L_x_10) ;  /* 0x0000000000547947 */ /* 0x000fec0003800000 */
.L_x_9:
[----:B------:R-:W-:-:S14]  /*1300*/  DSETP.NAN.AND P0, PT, R8, R8, PT ;  /* 0x000000080800722a */ /* 0x000fdc0003f08000 */
[----:B------:R-:W-:Y:S05]  /*1310*/  @P0 BRA `(.L_x_11) ;  /* 0x0000000000440947 */ /* 0x000fea0003800000 */
[----:B------:R-:W-:-:S14]  /*1320*/  DSETP.NAN.AND P0, PT, R6, R6, PT ;  /* 0x000000060600722a */ /* 0x000fdc0003f08000 */
[----:B------:R-:W-:Y:S05]  /*1330*/  @P0 BRA `(.L_x_12) ;  /* 0x0000000000300947 */ /* 0x000fea0003800000 */
[----:B------:R-:W-:Y:S01]  /*1340*/  ISETP.NE.AND P0, PT, R22, R13, PT ;  /* 0x0000000d1600720c */ /* 0x000fe20003f05270 */
[----:B------:R-:W-:Y:S02]  /*1350*/  IMAD.MOV.U32 R18, RZ, RZ, 0x0 ;  /* 0x00000000ff127424 */ /* 0x000fe400078e00ff */
[----:B------:R-:W-:-:S10]  /*1360*/  IMAD.MOV.U32 R19, RZ, RZ, -0x80000 ;  /* 0xfff80000ff137424 */ /* 0x000fd400078e00ff */
[----:B------:R-:W-:Y:S05]  /*1370*/  @!P0 BRA `(.L_x_10) ;  /* 0x0000000000348947 */ /* 0x000fea0003800000 */
[----:B------:R-:W-:Y:S02]  /*1380*/  ISETP.NE.AND P0, PT, R22, 0x7ff00000, PT ;  /* 0x7ff000001600780c */ /* 0x000fe40003f05270 */
[----:B------:R-:W-:Y:S02]  /*1390*/  LOP3.LUT R19, R9, 0x80000000, R7, 0x48, !PT ;  /* 0x8000000009137812 */ /* 0x000fe400078e4807 */
[----:B------:R-:W-:-:S13]  /*13a0*/  ISETP.EQ.OR P0, PT, R13, RZ, !P0 ;  /* 0x000000ff0d00720c */ /* 0x000fda0004702670 */
[----:B------:R-:W-:Y:S01]  /*13b0*/  @P0 LOP3.LUT R2, R19, 0x7ff00000, RZ, 0xfc, !PT ;  /* 0x7ff0000013020812 */ /* 0x000fe200078efcff */
[----:B------:R-:W-:Y:S02]  /*13c0*/  @!P0 IMAD.MOV.U32 R18, RZ, RZ, RZ ;  /* 0x000000ffff128224 */ /* 0x000fe400078e00ff */
[----:B------:R-:W-:Y:S02]  /*13d0*/  @P0 IMAD.MOV.U32 R18, RZ, RZ, RZ ;  /* 0x000000ffff120224 */ /* 0x000fe400078e00ff */
[----:B------:R-:W-:Y:S01]  /*13e0*/  @P0 IMAD.MOV.U32 R19, RZ, RZ, R2 ;  /* 0x000000ffff130224 */ /* 0x000fe200078e0002 */
[----:B------:R-:W-:Y:S06]  /*13f0*/  BRA `(.L_x_10) ;  /* 0x0000000000147947 */ /* 0x000fec0003800000 */
.L_x_12:
[----:B------:R-:W-:Y:S01]  /*1400*/  LOP3.LUT R19, R7, 0x80000, RZ, 0xfc, !PT ;  /* 0x0008000007137812 */ /* 0x000fe200078efcff */
[----:B------:R-:W-:Y:S01]  /*1410*/  IMAD.MOV.U32 R18, RZ, RZ, R6 ;  /* 0x000000ffff127224 */ /* 0x000fe200078e0006 */
[----:B------:R-:W-:Y:S06]  /*1420*/  BRA `(.L_x_10) ;  /* 0x0000000000087947 */ /* 0x000fec0003800000 */
.L_x_11:
[----:B------:R-:W-:Y:S01]  /*1430*/  LOP3.LUT R19, R9, 0x80000, RZ, 0xfc, !PT ;  /* 0x0008000009137812 */ /* 0x000fe200078efcff */
[----:B------:R-:W-:-:S07]  /*1440*/  IMAD.MOV.U32 R18, RZ, RZ, R8 ;  /* 0x000000ffff127224 */ /* 0x000fce00078e0008 */
.L_x_10:
[----:B------:R-:W-:Y:S05]  /*1450*/  BSYNC.RECONVERGENT B1 ;  /* 0x0000000000017941 */ /* 0x000fea0003800200 */
.L_x_8:
[----:B------:R-:W-:Y:S02]  /*1460*/  IMAD.MOV.U32 R2, RZ, RZ, R0 ;  /* 0x000000ffff027224 */ /* 0x000fe400078e0000 */
[----:B------:R-:W-:-:S04]  /*1470*/  IMAD.MOV.U32 R3, RZ, RZ, 0x0 ;  /* 0x00000000ff037424 */ /* 0x000fc800078e00ff */
[----:B------:R-:W-:Y:S05]  /*1480*/  RET.REL.NODEC R2 `(_Z28fft_butterfly_rows_optimizedPfiii) ;  /* 0xffffffe802dc7950 */ /* 0x000fea0003c3ffff */
.L_x_13:
[----:B------:R-:W-:-:S00]  /*1490*/  BRA `(.L_x_13) ;  /* 0xfffffffc00fc7947 */ /* 0x000fc0000383ffff */
[----:B------:R-:W-:-:S00]  /*14a0*/  NOP ;  /* 0x0000000000007918 */ /* 0x000fc00000000000 */
        /* <DEDUP_REMOVED lines=13> */
.L_x_14:


//--------------------- .nv.global.init           --------------------------
	.section	.nv.global.init,"aw",@progbits
	.align	4
.nv.global.init:
	.type		__cudart_i2opi_f,@object
	.size		__cudart_i2opi_f,(.L_0 - __cudart_i2opi_f)
__cudart_i2opi_f:
        /*0000*/ 	.byte	0x41, 0x90, 0x43, 0x3c, 0x99, 0x95, 0x62, 0xdb, 0xc0, 0xdd, 0x34, 0xf5, 0xd1, 0x57, 0x27, 0xfc
        /*0010*/ 	.byte	0x29, 0x15, 0x44, 0x4e, 0x6e, 0x83, 0xf9, 0xa2
.L_0:


//--------------------- .nv.shared._Z28fft_butterfly_rows_optimizedPfiii --------------------------
	.section	.nv.shared._Z28fft_butterfly_rows_optimizedPfiii,"aw",@nobits
	.sectionflags	@""
	.align	4
.nv.shared._Z28fft_butterfly_rows_optimizedPfiii:
	.zero		9216


//--------------------- .nv.shared.reserved.0     --------------------------
	.section	.nv.shared.reserved.0,"aw",@nobits
	.weak		__nv_reservedSMEM_offset_0_alias
	.size		__nv_reservedSMEM_offset_0_alias, 0, 64
	.other		__nv_reservedSMEM_offset_0_alias,@"STO_CUDA_RESERVED_SHARED STV_DEFAULT"
__nv_reservedSMEM_offset_0_alias:
	.zero		0
	.zero		64


//--------------------- .nv.constant0._Z28fft_butterfly_rows_optimizedPfiii --------------------------
	.section	.nv.constant0._Z28fft_butterfly_rows_optimizedPfiii,"a",@progbits
	.sectionflags	@""
	.align	4
.nv.constant0._Z28fft_butterfly_rows_optimizedPfiii:
	.zero		916


//--------------------- SYMBOLS --------------------------

	.type		.nv.reservedSmem.offset0,@object
	.size		.nv.reservedSmem.offset0,0x4
	.type		.nv.reservedSmem.cap,@object
	.size		.nv.reservedSmem.cap,0x4
